//
// Generated by NVIDIA NVVM Compiler
//
// Compiler Build ID: CL-36424714
// Cuda compilation tools, release 13.0, V13.0.88
// Based on NVVM 20.0.0
//

.version 9.0
.target sm_100
.address_size 64

	// .globl	_Z9vectorMULPKfS0_Pfm

.visible .entry _Z9vectorMULPKfS0_Pfm(
	.param .u64 .ptr .align 1 _Z9vectorMULPKfS0_Pfm_param_0,
	.param .u64 .ptr .align 1 _Z9vectorMULPKfS0_Pfm_param_1,
	.param .u64 .ptr .align 1 _Z9vectorMULPKfS0_Pfm_param_2,
	.param .u64 _Z9vectorMULPKfS0_Pfm_param_3
)
{
	.reg .pred 	%p<2>;
	.reg .b32 	%r<5>;
	.reg .b32 	%f<4>;
	.reg .b64 	%rd<13>;

	ld.param.u64 	%rd2, [_Z9vectorMULPKfS0_Pfm_param_0];
	ld.param.u64 	%rd3, [_Z9vectorMULPKfS0_Pfm_param_1];
	ld.param.u64 	%rd4, [_Z9vectorMULPKfS0_Pfm_param_2];
	ld.param.u64 	%rd5, [_Z9vectorMULPKfS0_Pfm_param_3];
	mov.u32 	%r1, %ntid.x;
	mov.u32 	%r2, %ctaid.x;
	mov.u32 	%r3, %tid.x;
	mad.lo.s32 	%r4, %r1, %r2, %r3;
	cvt.s64.s32 	%rd1, %r4;
	setp.le.u64 	%p1, %rd5, %rd1;
	@%p1 bra 	$L__BB0_2;
	cvta.to.global.u64 	%rd6, %rd2;
	cvta.to.global.u64 	%rd7, %rd3;
	cvta.to.global.u64 	%rd8, %rd4;
	shl.b64 	%rd9, %rd1, 2;
	add.s64 	%rd10, %rd6, %rd9;
	ld.global.f32 	%f1, [%rd10];
	add.s64 	%rd11, %rd7, %rd9;
	ld.global.f32 	%f2, [%rd11];
	mul.f32 	%f3, %f1, %f2;
	add.s64 	%rd12, %rd8, %rd9;
	st.global.f32 	[%rd12], %f3;
$L__BB0_2:
	ret;

}


// ===== COMPILED SASS (sm_100) =====

	.target	sm_100

	.elftype	@"ET_EXEC"


//--------------------- .note.nv.tkinfo           --------------------------
	.section	.note.nv.tkinfo,"",@"SHT_NOTE"
	.sectionflags	@"SHF_NOTE_NV_TKINFO"
	.tkinfo
        /*0018*/ 	.word	0x00000002
        /*0030*/ 	.string	""
        /*0030*/ 	.string	"ptxas"
        /*0030*/ 	.string	"Cuda compilation tools, release 13.0, V13.0.88"
        /*0030*/ 	.string	"Build cuda_13.0.r13.0/compiler.36424714_0"
        /*0030*/ 	.string	"-arch sm_100 -m 64 "



//--------------------- .note.nv.cuinfo           --------------------------
	.section	.note.nv.cuinfo,"",@"SHT_NOTE"
	.sectionflags	@"SHF_NOTE_NV_CUINFO"
        /*0018*/ 	.short	0x0002
        /*001a*/ 	.short	0x0064
        /*001c*/ 	.short	0x0082
	.zero		2


//--------------------- .nv.info                  --------------------------
	.section	.nv.info,"",@"SHT_CUDA_INFO"
	.align	4


	//----- nvinfo : EIATTR_REGCOUNT
	.align		4
        /*0000*/ 	.byte	0x04, 0x2f
        /*0002*/ 	.short	(.L_1 - .L_0)
	.align		4
.L_0:
        /*0004*/ 	.word	index@(_Z9vectorMULPKfS0_Pfm)
        /*0008*/ 	.word	0x0000000c


	//----- nvinfo : EIATTR_FRAME_SIZE
	.align		4
.L_1:
        /*000c*/ 	.byte	0x04, 0x11
        /*000e*/ 	.short	(.L_3 - .L_2)
	.align		4
.L_2:
        /*0010*/ 	.word	index@(_Z9vectorMULPKfS0_Pfm)
        /*0014*/ 	.word	0x00000000


	//----- nvinfo : EIATTR_MIN_STACK_SIZE
	.align		4
.L_3:
        /*0018*/ 	.byte	0x04, 0x12
        /*001a*/ 	.short	(.L_5 - .L_4)
	.align		4
.L_4:
        /*001c*/ 	.word	index@(_Z9vectorMULPKfS0_Pfm)
        /*0020*/ 	.word	0x00000000
.L_5:


//--------------------- .nv.compat                --------------------------
	.section	.nv.compat,"",@"SHT_CUDA_COMPAT_INFO"
	.align	4
        /*0000*/ 	.byte	0x02, 0x09, 0x00, 0x00, 0x02, 0x02, 0x01, 0x00, 0x02, 0x05, 0x05, 0x00, 0x03, 0x07, 0x01, 0x01
        /*0010*/ 	.byte	0x02, 0x03, 0x00, 0x00, 0x02, 0x06, 0x01, 0x00, 0x04, 0x0b, 0x08, 0x00, 0x09, 0x00, 0x00, 0x00
        /*0020*/ 	.byte	0x00, 0x00, 0x00, 0x00


//--------------------- .nv.info._Z9vectorMULPKfS0_Pfm --------------------------
	.section	.nv.info._Z9vectorMULPKfS0_Pfm,"",@"SHT_CUDA_INFO"
	.sectionflags	@""
	.align	4


	//----- nvinfo : EIATTR_CUDA_API_VERSION
	.align		4
        /*0000*/ 	.byte	0x04, 0x37
        /*0002*/ 	.short	(.L_7 - .L_6)
.L_6:
        /*0004*/ 	.word	0x00000082


	//----- nvinfo : EIATTR_KPARAM_INFO
	.align		4
.L_7:
        /*0008*/ 	.byte	0x04, 0x17
        /*000a*/ 	.short	(.L_9 - .L_8)
.L_8:
        /*000c*/ 	.word	0x00000000
        /*0010*/ 	.short	0x0003
        /*0012*/ 	.short	0x0018
        /*0014*/ 	.byte	0x00, 0xf0, 0x21, 0x00


	//----- nvinfo : EIATTR_KPARAM_INFO
	.align		4
.L_9:
        /*0018*/ 	.byte	0x04, 0x17
        /*001a*/ 	.short	(.L_11 - .L_10)
.L_10:
        /*001c*/ 	.word	0x00000000
        /*0020*/ 	.short	0x0002
        /*0022*/ 	.short	0x0010
        /*0024*/ 	.byte	0x00, 0xf5, 0x21, 0x00


	//----- nvinfo : EIATTR_KPARAM_INFO
	.align		4
.L_11:
        /*0028*/ 	.byte	0x04, 0x17
        /*002a*/ 	.short	(.L_13 - .L_12)
.L_12:
        /*002c*/ 	.word	0x00000000
        /*0030*/ 	.short	0x0001
        /*0032*/ 	.short	0x0008
        /*0034*/ 	.byte	0x00, 0xf5, 0x21, 0x00


	//----- nvinfo : EIATTR_KPARAM_INFO
	.align		4
.L_13:
        /*0038*/ 	.byte	0x04, 0x17
        /*003a*/ 	.short	(.L_15 - .L_14)
.L_14:
        /*003c*/ 	.word	0x00000000
        /*0040*/ 	.short	0x0000
        /*0042*/ 	.short	0x0000
        /*0044*/ 	.byte	0x00, 0xf5, 0x21, 0x00


	//----- nvinfo : EIATTR_SPARSE_MMA_MASK
	.align		4
.L_15:
        /*0048*/ 	.byte	0x03, 0x50
        /*004a*/ 	.short	0x0000


	//----- nvinfo : EIATTR_MAXREG_COUNT
	.align		4
        /*004c*/ 	.byte	0x03, 0x1b
        /*004e*/ 	.short	0x00ff


	//----- nvinfo : EIATTR_MERCURY_ISA_VERSION
	.align		4
        /*0050*/ 	.byte	0x03, 0x5f
        /*0052*/ 	.short	0x0101


	//----- nvinfo : EIATTR_VRC_CTA_INIT_COUNT
	.align		4
        /*0054*/ 	.byte	0x02, 0x4a
	.zero		1
	.zero		1


	//----- nvinfo : EIATTR_EXIT_INSTR_OFFSETS
	.align		4
        /*0058*/ 	.byte	0x04, 0x1c
        /*005a*/ 	.short	(.L_17 - .L_16)


	//   ....[0]....
.L_16:
        /*005c*/ 	.word	0x00000090


	//   ....[1]....
        /*0060*/ 	.word	0x00000190


	//----- nvinfo : EIATTR_CBANK_PARAM_SIZE
	.align		4
.L_17:
        /*0064*/ 	.byte	0x03, 0x19
        /*0066*/ 	.short	0x0020


	//----- nvinfo : EIATTR_PARAM_CBANK
	.align		4
        /*0068*/ 	.byte	0x04, 0x0a
        /*006a*/ 	.short	(.L_19 - .L_18)
	.align		4
.L_18:
        /*006c*/ 	.word	index@(.nv.constant0._Z9vectorMULPKfS0_Pfm)
        /*0070*/ 	.short	0x0380
        /*0072*/ 	.short	0x0020


	//----- nvinfo : EIATTR_SW_WAR
	.align		4
.L_19:
        /*0074*/ 	.byte	0x04, 0x36
        /*0076*/ 	.short	(.L_21 - .L_20)
.L_20:
        /*0078*/ 	.word	0x00000008
.L_21:


//--------------------- .nv.callgraph             --------------------------
	.section	.nv.callgraph,"",@"SHT_CUDA_CALLGRAPH"
	.align	4
	.sectionentsize	8
	.align		4
        /*0000*/ 	.word	0x00000000
	.align		4
        /*0004*/ 	.word	0xffffffff
	.align		4
        /*0008*/ 	.word	0x00000000
	.align		4
        /*000c*/ 	.word	0xfffffffe
	.align		4
        /*0010*/ 	.word	0x00000000
	.align		4
        /*0014*/ 	.word	0xfffffffd
	.align		4
        /*0018*/ 	.word	0x00000000
	.align		4
        /*001c*/ 	.word	0xfffffffc


//--------------------- .text._Z9vectorMULPKfS0_Pfm --------------------------
	.section	.text._Z9vectorMULPKfS0_Pfm,"ax",@progbits
	.align	128
        .global         _Z9vectorMULPKfS0_Pfm
        .type           _Z9vectorMULPKfS0_Pfm,@function
        .size           _Z9vectorMULPKfS0_Pfm,(.L_x_1 - _Z9vectorMULPKfS0_Pfm)
        .other          _Z9vectorMULPKfS0_Pfm,@"STO_CUDA_ENTRY STV_DEFAULT"
_Z9vectorMULPKfS0_Pfm:
.text._Z9vectorMULPKfS0_Pfm:
[----:B------:R-:W-:Y:S01]  /*0000*/  LDC R1, c[0x0][0x37c] ;  /* 0x0000df00ff017b82 */ /* 0x000fe20000000800 */
[----:B------:R-:W0:Y:S01]  /*0010*/  S2R R0, SR_CTAID.X ;  /* 0x0000000000007919 */ /* 0x000e220000002500 */
[----:B------:R-:W0:Y:S01]  /*0020*/  LDCU UR4, c[0x0][0x360] ;  /* 0x00006c00ff0477ac */ /* 0x000e220008000800 */
[----:B------:R-:W0:Y:S01]  /*0030*/  S2R R3, SR_TID.X ;  /* 0x0000000000037919 */ /* 0x000e220000002100 */
[----:B------:R-:W1:Y:S01]  /*0040*/  LDCU.64 UR6, c[0x0][0x398] ;  /* 0x00007300ff0677ac */ /* 0x000e620008000a00 */
[----:B0-----:R-:W-:-:S05]  /*0050*/  IMAD R0, R0, UR4, R3 ;  /* 0x0000000400007c24 */ /* 0x001fca000f8e0203 */
[----:B-1----:R-:W-:Y:S02]  /*0060*/  ISETP.GE.U32.AND P0, PT, R0, UR6, PT ;  /* 0x0000000600007c0c */ /* 0x002fe4000bf06070 */
[----:B------:R-:W-:-:S04]  /*0070*/  SHF.R.S32.HI R3, RZ, 0x1f, R0 ;  /* 0x0000001fff037819 */ /* 0x000fc80000011400 */
[----:B------:R-:W-:-:S13]  /*0080*/  ISETP.GE.U32.AND.EX P0, PT, R3, UR7, PT, P0 ;  /* 0x0000000703007c0c */ /* 0x000fda000bf06100 */
[----:B------:R-:W-:Y:S05]  /*0090*/  @P0 EXIT ;  /* 0x000000000000094d */ /* 0x000fea0003800000 */
[----:B------:R-:W0:Y:S01]  /*00a0*/  LDCU.128 UR8, c[0x0][0x380] ;  /* 0x00007000ff0877ac */ /* 0x000e220008000c00 */
[C---:B------:R-:W-:Y:S01]  /*00b0*/  IMAD.SHL.U32 R6, R0.reuse, 0x4, RZ ;  /* 0x0000000400067824 */ /* 0x040fe200078e00ff */
[----:B------:R-:W-:Y:S01]  /*00c0*/  SHF.L.U64.HI R0, R0, 0x2, R3 ;  /* 0x0000000200007819 */ /* 0x000fe20000010203 */
[----:B------:R-:W1:Y:S01]  /*00d0*/  LDCU.64 UR4, c[0x0][0x358] ;  /* 0x00006b00ff0477ac */ /* 0x000e620008000a00 */
[----:B------:R-:W2:Y:S02]  /*00e0*/  LDCU.64 UR6, c[0x0][0x390] ;  /* 0x00007200ff0677ac */ /* 0x000ea40008000a00 */
[C---:B0-----:R-:W-:Y:S02]  /*00f0*/  IADD3 R4, P1, PT, R6.reuse, UR10, RZ ;  /* 0x0000000a06047c10 */ /* 0x041fe4000ff3e0ff */
[----:B------:R-:W-:Y:S02]  /*0100*/  IADD3 R2, P0, PT, R6, UR8, RZ ;  /* 0x0000000806027c10 */ /* 0x000fe4000ff1e0ff */
[----:B------:R-:W-:-:S02]  /*0110*/  IADD3.X R5, PT, PT, R0, UR11, RZ, P1, !PT ;  /* 0x0000000b00057c10 */ /* 0x000fc40008ffe4ff */
[----:B------:R-:W-:-:S04]  /*0120*/  IADD3.X R3, PT, PT, R0, UR9, RZ, P0, !PT ;  /* 0x0000000900037c10 */ /* 0x000fc800087fe4ff */
[----:B-1----:R-:W3:Y:S04]  /*0130*/  LDG.E R5, desc[UR4][R4.64] ;  /* 0x0000000404057981 */ /* 0x002ee8000c1e1900 */
[----:B------:R-:W3:Y:S01]  /*0140*/  LDG.E R2, desc[UR4][R2.64] ;  /* 0x0000000402027981 */ /* 0x000ee2000c1e1900 */
[----:B--2---:R-:W-:-:S04]  /*0150*/  IADD3 R6, P0, PT, R6, UR6, RZ ;  /* 0x0000000606067c10 */ /* 0x004fc8000ff1e0ff */
[----:B------:R-:W-:Y:S01]  /*0160*/  IADD3.X R7, PT, PT, R0, UR7, RZ, P0, !PT ;  /* 0x0000000700077c10 */ /* 0x000fe200087fe4ff */
[----:B---3--:R-:W-:-:S05]  /*0170*/  FMUL R9, R2, R5 ;  /* 0x0000000502097220 */ /* 0x008fca0000400000 */
[----:B------:R-:W-:Y:S01]  /*0180*/  STG.E desc[UR4][R6.64], R9 ;  /* 0x0000000906007986 */ /* 0x000fe2000c101904 */
[----:B------:R-:W-:Y:S05]  /*0190*/  EXIT ;  /* 0x000000000000794d */ /* 0x000fea0003800000 */
.L_x_0:
[----:B------:R-:W-:-:S00]  /*01a0*/  BRA `(.L_x_0) ;  /* 0xfffffffc00fc7947 */ /* 0x000fc0000383ffff */
[----:B------:R-:W-:-:S00]  /*01b0*/  NOP ;  /* 0x0000000000007918 */ /* 0x000fc00000000000 */
        /* <DEDUP_REMOVED lines=12> */
.L_x_1:


//--------------------- .nv.shared.reserved.0     --------------------------
	.section	.nv.shared.reserved.0,"aw",@nobits
	.weak		__nv_reservedSMEM_offset_0_alias
	.size		__nv_reservedSMEM_offset_0_alias, 0, 64
	.other		__nv_reservedSMEM_offset_0_alias,@"STO_CUDA_RESERVED_SHARED STV_DEFAULT"
__nv_reservedSMEM_offset_0_alias:
	.zero		0
	.zero		64


//--------------------- .nv.constant0._Z9vectorMULPKfS0_Pfm --------------------------
	.section	.nv.constant0._Z9vectorMULPKfS0_Pfm,"a",@progbits
	.sectionflags	@""
	.align	4
.nv.constant0._Z9vectorMULPKfS0_Pfm:
	.zero		928


//--------------------- SYMBOLS --------------------------

	.type		.nv.reservedSmem.offset0,@object
	.size		.nv.reservedSmem.offset0,0x4
